	.headerflags	@"EF_CUDA_TEXMODE_UNIFIED EF_CUDA_64BIT_ADDRESS EF_CUDA_ACCELERATORS EF_CUDA_SM90 EF_CUDA_VIRTUAL_SM(EF_CUDA_SM90)"
	.elftype	@"ET_EXEC"


//--------------------- .nv.info                  --------------------------
	.section	.nv.info,"",@"SHT_CUDA_INFO"
	.align	4


	//----- nvinfo : EIATTR_REGCOUNT
	.align		4
        /*0000*/ 	.byte	0x04, 0x2f
        /*0002*/ 	.short	(.L_1 - .L_0)
	.align		4
.L_0:
        /*0004*/ 	.word	index@(triton_poi_fused_convolution_relu_5)
        /*0008*/ 	.word	0x00000020


	//----- nvinfo : EIATTR_MIN_STACK_SIZE
	.align		4
.L_1:
        /*000c*/ 	.byte	0x04, 0x12
        /*000e*/ 	.short	(.L_3 - .L_2)
	.align		4
.L_2:
        /*0010*/ 	.word	index@(triton_poi_fused_convolution_relu_5)
        /*0014*/ 	.word	0x00000000


	//----- nvinfo : EIATTR_FRAME_SIZE
	.align		4
.L_3:
        /*0018*/ 	.byte	0x04, 0x11
        /*001a*/ 	.short	(.L_5 - .L_4)
	.align		4
.L_4:
        /*001c*/ 	.word	index@(triton_poi_fused_convolution_relu_5)
        /*0020*/ 	.word	0x00000000


	//----- nvinfo : EIATTR_MIN_STACK_SIZE
	.align		4
.L_5:
        /*0024*/ 	.byte	0x04, 0x12
        /*0026*/ 	.short	(.L_7 - .L_6)
	.align		4
.L_6:
        /*0028*/ 	.word	index@(triton_poi_fused_convolution_relu_5)
        /*002c*/ 	.word	0x00000000
.L_7:


//--------------------- .nv.info.triton_poi_fused_convolution_relu_5 --------------------------
	.section	.nv.info.triton_poi_fused_convolution_relu_5,"",@"SHT_CUDA_INFO"
	.sectionflags	@""
	.align	4


	//----- nvinfo : EIATTR_CUDA_API_VERSION
	.align		4
        /*0000*/ 	.byte	0x04, 0x37
        /*0002*/ 	.short	(.L_9 - .L_8)
.L_8:
        /*0004*/ 	.word	0x0000007c


	//----- nvinfo : EIATTR_KPARAM_INFO
	.align		4
.L_9:
        /*0008*/ 	.byte	0x04, 0x17
        /*000a*/ 	.short	(.L_11 - .L_10)
.L_10:
        /*000c*/ 	.word	0x00000000
        /*0010*/ 	.short	0x0004
        /*0012*/ 	.short	0x001c
        /*0014*/ 	.byte	0x00, 0xf0, 0x11, 0x00


	//----- nvinfo : EIATTR_KPARAM_INFO
	.align		4
.L_11:
        /*0018*/ 	.byte	0x04, 0x17
        /*001a*/ 	.short	(.L_13 - .L_12)
.L_12:
        /*001c*/ 	.word	0x00000000
        /*0020*/ 	.short	0x0003
        /*0022*/ 	.short	0x0018
        /*0024*/ 	.byte	0x00, 0xf0, 0x11, 0x00


	//----- nvinfo : EIATTR_KPARAM_INFO
	.align		4
.L_13:
        /*0028*/ 	.byte	0x04, 0x17
        /*002a*/ 	.short	(.L_15 - .L_14)
.L_14:
        /*002c*/ 	.word	0x00000000
        /*0030*/ 	.short	0x0002
        /*0032*/ 	.short	0x0010
        /*0034*/ 	.byte	0x00, 0xf4, 0x21, 0x00


	//----- nvinfo : EIATTR_KPARAM_INFO
	.align		4
.L_15:
        /*0038*/ 	.byte	0x04, 0x17
        /*003a*/ 	.short	(.L_17 - .L_16)
.L_16:
        /*003c*/ 	.word	0x00000000
        /*0040*/ 	.short	0x0001
        /*0042*/ 	.short	0x0008
        /*0044*/ 	.byte	0x00, 0xf4, 0x21, 0x00


	//----- nvinfo : EIATTR_KPARAM_INFO
	.align		4
.L_17:
        /*0048*/ 	.byte	0x04, 0x17
        /*004a*/ 	.short	(.L_19 - .L_18)
.L_18:
        /*004c*/ 	.word	0x00000000
        /*0050*/ 	.short	0x0000
        /*0052*/ 	.short	0x0000
        /*0054*/ 	.byte	0x00, 0xf4, 0x21, 0x00


	//----- nvinfo : EIATTR_SPARSE_MMA_MASK
	.align		4
.L_19:
        /*0058*/ 	.byte	0x03, 0x50
        /*005a*/ 	.short	0x0000


	//----- nvinfo : EIATTR_MAXREG_COUNT
	.align		4
        /*005c*/ 	.byte	0x03, 0x1b
        /*005e*/ 	.short	0x00ff


	//----- nvinfo : EIATTR_EXIT_INSTR_OFFSETS
	.align		4
        /*0060*/ 	.byte	0x04, 0x1c
        /*0062*/ 	.short	(.L_21 - .L_20)


	//   ....[0]....
.L_20:
        /*0064*/ 	.word	0x00000a40


	//   ....[1]....
        /*0068*/ 	.word	0x00000a90


	//----- nvinfo : EIATTR_REQNTID
	.align		4
.L_21:
        /*006c*/ 	.byte	0x04, 0x10
        /*006e*/ 	.short	(.L_23 - .L_22)
.L_22:
        /*0070*/ 	.word	0x00000080
        /*0074*/ 	.word	0x00000001
        /*0078*/ 	.word	0x00000001


	//----- nvinfo : EIATTR_CBANK_PARAM_SIZE
	.align		4
.L_23:
        /*007c*/ 	.byte	0x03, 0x19
        /*007e*/ 	.short	0x0020


	//----- nvinfo : EIATTR_PARAM_CBANK
	.align		4
        /*0080*/ 	.byte	0x04, 0x0a
        /*0082*/ 	.short	(.L_25 - .L_24)
	.align		4
.L_24:
        /*0084*/ 	.word	index@(.nv.constant0.triton_poi_fused_convolution_relu_5)
        /*0088*/ 	.short	0x0210
        /*008a*/ 	.short	0x0020


	//----- nvinfo : EIATTR_SW_WAR
	.align		4
.L_25:
        /*008c*/ 	.byte	0x04, 0x36
        /*008e*/ 	.short	(.L_27 - .L_26)
.L_26:
        /*0090*/ 	.word	0x00000008
.L_27:


//--------------------- .nv.callgraph             --------------------------
	.section	.nv.callgraph,"",@"SHT_CUDA_CALLGRAPH"
	.align	4
	.sectionentsize	8
	.align		4
        /*0000*/ 	.word	0x00000000
	.align		4
        /*0004*/ 	.word	0xffffffff
	.align		4
        /*0008*/ 	.word	0x00000000
	.align		4
        /*000c*/ 	.word	0xfffffffe
	.align		4
        /*0010*/ 	.word	0x00000000
	.align		4
        /*0014*/ 	.word	0xfffffffd
	.align		4
        /*0018*/ 	.word	0x00000000
	.align		4
        /*001c*/ 	.word	0xfffffffc


//--------------------- .text.triton_poi_fused_convolution_relu_5 --------------------------
	.section	.text.triton_poi_fused_convolution_relu_5,"ax",@progbits
	.sectionflags	@"SHF_BARRIERS=1"
	.align	128
        .global         triton_poi_fused_convolution_relu_5
        .type           triton_poi_fused_convolution_relu_5,@function
        .size           triton_poi_fused_convolution_relu_5,(.L_x_1 - triton_poi_fused_convolution_relu_5)
        .other          triton_poi_fused_convolution_relu_5,@"STO_CUDA_ENTRY STV_DEFAULT"
triton_poi_fused_convolution_relu_5:
.text.triton_poi_fused_convolution_relu_5:
[----:B------:R-:W0:Y:S01]  /*0000*/  LDC R1, c[0x0][0x28] ;  /* 0x00000a00ff017b82 */ /* 0x000e220000000800 */
[----:B------:R-:W1:Y:S07]  /*0010*/  S2R R0, SR_CTAID.Y ;  /* 0x0000000000007919 */ /* 0x000e6e0000002600 */
[----:B------:R-:W2:Y:S01]  /*0020*/  LDC.64 R6, c[0x0][0x210] ;  /* 0x00008400ff067b82 */ /* 0x000ea20000000a00 */
[----:B------:R-:W-:Y:S01]  /*0030*/  CS2R R14, SRZ ;  /* 0x00000000000e7805 */ /* 0x000fe2000001ff00 */
[----:B------:R-:W-:Y:S01]  /*0040*/  ULDC.64 UR6, c[0x0][0x208] ;  /* 0x0000820000067ab9 */ /* 0x000fe20000000a00 */
[----:B------:R-:W3:Y:S01]  /*0050*/  S2R R2, SR_TID.X ;  /* 0x0000000000027919 */ /* 0x000ee20000002100 */
[----:B------:R-:W4:Y:S04]  /*0060*/  S2R R10, SR_CTAID.X ;  /* 0x00000000000a7919 */ /* 0x000f280000002500 */
[----:B------:R-:W5:Y:S01]  /*0070*/  LDC.64 R4, c[0x0][0x218] ;  /* 0x00008600ff047b82 */ /* 0x000f620000000a00 */
[----:B-1----:R-:W-:-:S02]  /*0080*/  IMAD.SHL.U32 R0, R0, 0x20, RZ ;  /* 0x0000002000007824 */ /* 0x002fc400078e00ff */
[----:B---3--:R-:W-:Y:S01]  /*0090*/  IMAD.SHL.U32 R3, R2, 0x4, RZ ;  /* 0x0000000402037824 */ /* 0x008fe200078e00ff */
[----:B------:R-:W-:-:S04]  /*00a0*/  SHF.R.U32.HI R18, RZ, 0x3, R2 ;  /* 0x00000003ff127819 */ /* 0x000fc80000011602 */
[----:B------:R-:W-:Y:S02]  /*00b0*/  LOP3.LUT R8, R0, 0x1c, R3, 0xf8, !PT ;  /* 0x0000001c00087812 */ /* 0x000fe400078ef803 */
[----:B------:R-:W-:Y:S02]  /*00c0*/  SGXT.U32 R18, R18, 0x4 ;  /* 0x000000041212781a */ /* 0x000fe40000000000 */
[----:B------:R-:W-:Y:S02]  /*00d0*/  SHF.R.S32.HI R3, RZ, 0x1f, R8 ;  /* 0x0000001fff037819 */ /* 0x000fe40000011408 */
[----:B------:R-:W-:Y:S02]  /*00e0*/  ISETP.GE.AND P2, PT, R8, 0x200, PT ;  /* 0x000002000800780c */ /* 0x000fe40003f46270 */
[----:B------:R-:W-:-:S04]  /*00f0*/  LEA.HI R3, R3, R8, RZ, 0x7 ;  /* 0x0000000803037211 */ /* 0x000fc800078f38ff */
[----:B------:R-:W-:Y:S02]  /*0100*/  LOP3.LUT R11, R3, 0xffffff80, RZ, 0xc0, !PT ;  /* 0xffffff80030b7812 */ /* 0x000fe400078ec0ff */
[----:B------:R-:W-:Y:S01]  /*0110*/  SHF.R.S32.HI R9, RZ, 0x7, R3 ;  /* 0x00000007ff097819 */ /* 0x000fe20000011403 */
[----:B----4-:R-:W-:Y:S02]  /*0120*/  IMAD.SHL.U32 R3, R10, 0x20, RZ ;  /* 0x000000200a037824 */ /* 0x010fe400078e00ff */
[----:B------:R-:W-:-:S03]  /*0130*/  IMAD.IADD R11, R8, 0x1, -R11 ;  /* 0x00000001080b7824 */ /* 0x000fc600078e0a0b */
[----:B------:R-:W-:Y:S01]  /*0140*/  LOP3.LUT R10, R3, 0x10, R18, 0xfe, !PT ;  /* 0x00000010030a7812 */ /* 0x000fe200078efe12 */
[----:B------:R-:W-:Y:S01]  /*0150*/  IMAD R12, R9, 0x1880, R11 ;  /* 0x00001880090c7824 */ /* 0x000fe200078e020b */
[----:B------:R-:W-:Y:S01]  /*0160*/  LOP3.LUT R9, R3, R18, RZ, 0xfc, !PT ;  /* 0x0000001203097212 */ /* 0x000fe200078efcff */
[----:B-----5:R-:W-:Y:S01]  /*0170*/  IMAD.WIDE R24, R11, 0x4, R4 ;  /* 0x000000040b187825 */ /* 0x020fe200078e0204 */
[C---:B------:R-:W-:Y:S02]  /*0180*/  ISETP.LT.AND P1, PT, R10.reuse, 0x31, !P2 ;  /* 0x000000310a00780c */ /* 0x040fe40005721270 */
[----:B------:R-:W-:Y:S02]  /*0190*/  CS2R R4, SRZ ;  /* 0x0000000000047805 */ /* 0x000fe4000001ff00 */
[C---:B------:R-:W-:Y:S01]  /*01a0*/  ISETP.LT.AND P0, PT, R9.reuse, 0x31, !P2 ;  /* 0x000000310900780c */ /* 0x040fe20005701270 */
[--C-:B------:R-:W-:Y:S01]  /*01b0*/  IMAD R17, R9, 0x80, R12.reuse ;  /* 0x0000008009117824 */ /* 0x100fe200078e020c */
[----:B------:R-:W-:Y:S01]  /*01c0*/  CS2R R8, SRZ ;  /* 0x0000000000087805 */ /* 0x000fe2000001ff00 */
[----:B------:R-:W-:Y:S01]  /*01d0*/  IMAD R21, R10, 0x80, R12 ;  /* 0x000000800a157824 */ /* 0x000fe200078e020c */
[----:B------:R-:W-:Y:S01]  /*01e0*/  CS2R R12, SRZ ;  /* 0x00000000000c7805 */ /* 0x000fe2000001ff00 */
[----:B--2---:R-:W-:Y:S01]  /*01f0*/  IMAD.WIDE R16, R17, 0x4, R6 ;  /* 0x0000000411107825 */ /* 0x004fe200078e0206 */
[----:B------:R-:W-:-:S03]  /*0200*/  CS2R R10, SRZ ;  /* 0x00000000000a7805 */ /* 0x000fc6000001ff00 */
[----:B------:R-:W-:Y:S01]  /*0210*/  IMAD.WIDE R20, R21, 0x4, R6 ;  /* 0x0000000415147825 */ /* 0x000fe200078e0206 */
[----:B------:R-:W-:Y:S02]  /*0220*/  CS2R R6, SRZ ;  /* 0x0000000000067805 */ /* 0x000fe4000001ff00 */
[----:B------:R-:W2:Y:S04]  /*0230*/  @!P2 LDG.E.EL.128 R8, desc[UR6][R24.64] ;  /* 0x000000061808a981 */ /* 0x000ea8000c2e1d00 */
[----:B------:R-:W2:Y:S04]  /*0240*/  @P1 LDG.E.EL.128 R4, desc[UR6][R20.64] ;  /* 0x0000000614041981 */ /* 0x000ea8000c2e1d00 */
[----:B------:R1:W3:Y:S01]  /*0250*/  @P0 LDG.E.EL.128 R12, desc[UR6][R16.64] ;  /* 0x00000006100c0981 */ /* 0x0002e2000c2e1d00 */
[----:B------:R-:W4:Y:S01]  /*0260*/  S2UR UR5, SR_CgaCtaId ;  /* 0x00000000000579c3 */ /* 0x000f220000008800 */
[----:B------:R-:W-:Y:S01]  /*0270*/  IMAD.SHL.U32 R19, R2, 0x80, RZ ;  /* 0x0000008002137824 */ /* 0x000fe200078e00ff */
[----:B------:R-:W-:-:S04]  /*0280*/  UMOV UR4, 0x400 ;  /* 0x0000040000047882 */ /* 0x000fc80000000000 */
[----:B------:R-:W-:-:S04]  /*0290*/  LOP3.LUT R19, R19, 0x380, RZ, 0xc0, !PT ;  /* 0x0000038013137812 */ /* 0x000fc800078ec0ff */
[C---:B------:R-:W-:Y:S02]  /*02a0*/  LOP3.LUT R26, R19.reuse, R18, RZ, 0xfc, !PT ;  /* 0x00000012131a7212 */ /* 0x040fe400078efcff */
[C---:B------:R-:W-:Y:S02]  /*02b0*/  LOP3.LUT R23, R19.reuse, 0x20, RZ, 0xfc, !PT ;  /* 0x0000002013177812 */ /* 0x040fe400078efcff */
[C---:B------:R-:W-:Y:S02]  /*02c0*/  LOP3.LUT R27, R19.reuse, 0x40, RZ, 0xfc, !PT ;  /* 0x00000040131b7812 */ /* 0x040fe400078efcff */
[C---:B------:R-:W-:Y:S02]  /*02d0*/  LOP3.LUT R29, R19.reuse, 0x60, RZ, 0xfc, !PT ;  /* 0x00000060131d7812 */ /* 0x040fe400078efcff */
[-C--:B------:R-:W-:Y:S02]  /*02e0*/  LEA.HI R22, R19, R26.reuse, RZ, 0x1b ;  /* 0x0000001a13167211 */ /* 0x080fe400078fd8ff */
[-C--:B------:R-:W-:Y:S01]  /*02f0*/  LEA.HI R19, R23, R26.reuse, RZ, 0x1b ;  /* 0x0000001a17137211 */ /* 0x080fe200078fd8ff */
[----:B----4-:R-:W-:Y:S01]  /*0300*/  UPRMT UR4, UR5, 0x654, UR4 ;  /* 0x0000065405047896 */ /* 0x010fe20008000004 */
[----:B------:R-:W-:-:S02]  /*0310*/  LEA.HI R18, R27, R26, RZ, 0x1b ;  /* 0x0000001a1b127211 */ /* 0x000fc400078fd8ff */
[----:B-1----:R-:W-:-:S04]  /*0320*/  LEA.HI R16, R29, R26, RZ, 0x1b ;  /* 0x0000001a1d107211 */ /* 0x002fc800078fd8ff */
[----:B------:R-:W-:Y:S02]  /*0330*/  LEA R16, R16, UR4, 0x2 ;  /* 0x0000000410107c11 */ /* 0x000fe4000f8e10ff */
[C---:B--2---:R-:W-:Y:S01]  /*0340*/  FSETP.GEU.AND P0, PT, R8.reuse, -R4, PT ;  /* 0x800000040800720b */ /* 0x044fe20003f0e000 */
[C---:B------:R-:W-:Y:S01]  /*0350*/  FADD R4, R8.reuse, R4 ;  /* 0x0000000408047221 */ /* 0x040fe20000000000 */
[C---:B---3--:R-:W-:Y:S01]  /*0360*/  FSETP.GEU.AND P5, PT, R8.reuse, -R12, PT ;  /* 0x8000000c0800720b */ /* 0x048fe20003fae000 */
[----:B------:R-:W-:Y:S02]  /*0370*/  FADD R12, R8, R12 ;  /* 0x0000000c080c7221 */ /* 0x000fe40000000000 */
[----:B------:R-:W1:Y:S01]  /*0380*/  S2R R8, SR_TID.X ;  /* 0x0000000000087919 */ /* 0x000e620000002100 */
[C---:B------:R-:W-:Y:S01]  /*0390*/  FSETP.GEU.AND P1, PT, R9.reuse, -R5, PT ;  /* 0x800000050900720b */ /* 0x040fe20003f2e000 */
[C---:B------:R-:W-:Y:S01]  /*03a0*/  FADD R5, R9.reuse, R5 ;  /* 0x0000000509057221 */ /* 0x040fe20000000000 */
[C---:B------:R-:W-:Y:S01]  /*03b0*/  FSETP.GEU.AND P2, PT, R9.reuse, -R13, PT ;  /* 0x8000000d0900720b */ /* 0x040fe20003f4e000 */
[----:B------:R-:W-:Y:S01]  /*03c0*/  FADD R9, R9, R13 ;  /* 0x0000000d09097221 */ /* 0x000fe20000000000 */
[C---:B------:R-:W-:Y:S01]  /*03d0*/  FSETP.GEU.AND P3, PT, R10.reuse, -R6, PT ;  /* 0x800000060a00720b */ /* 0x040fe20003f6e000 */
[----:B------:R-:W-:Y:S01]  /*03e0*/  FADD R6, R10, R6 ;  /* 0x000000060a067221 */ /* 0x000fe20000000000 */
[----:B------:R-:W-:-:S02]  /*03f0*/  FSEL R12, R12, RZ, P5 ;  /* 0x000000ff0c0c7208 */ /* 0x000fc40002800000 */
[C---:B------:R-:W-:Y:S01]  /*0400*/  FSETP.GEU.AND P4, PT, R10.reuse, -R14, PT ;  /* 0x8000000e0a00720b */ /* 0x040fe20003f8e000 */
[----:B------:R-:W-:Y:S01]  /*0410*/  FADD R10, R10, R14 ;  /* 0x0000000e0a0a7221 */ /* 0x000fe20000000000 */
[C---:B------:R-:W-:Y:S01]  /*0420*/  FSETP.GEU.AND P5, PT, R11.reuse, -R7, PT ;  /* 0x800000070b00720b */ /* 0x040fe20003fae000 */
[C---:B------:R-:W-:Y:S01]  /*0430*/  FADD R7, R11.reuse, R7 ;  /* 0x000000070b077221 */ /* 0x040fe20000000000 */
[C---:B------:R-:W-:Y:S01]  /*0440*/  FSETP.GEU.AND P6, PT, R11.reuse, -R15, PT ;  /* 0x8000000f0b00720b */ /* 0x040fe20003fce000 */
[----:B------:R-:W-:Y:S01]  /*0450*/  FADD R11, R11, R15 ;  /* 0x0000000f0b0b7221 */ /* 0x000fe20000000000 */
[----:B------:R-:W-:Y:S02]  /*0460*/  LEA R13, R22, UR4, 0x2 ;  /* 0x00000004160d7c11 */ /* 0x000fe4000f8e10ff */
[----:B------:R-:W-:Y:S02]  /*0470*/  LEA R14, R19, UR4, 0x2 ;  /* 0x00000004130e7c11 */ /* 0x000fe4000f8e10ff */
[----:B------:R-:W-:-:S02]  /*0480*/  FSEL R9, R9, RZ, P2 ;  /* 0x000000ff09097208 */ /* 0x000fc40001000000 */
[----:B------:R-:W-:Y:S02]  /*0490*/  LEA R15, R18, UR4, 0x2 ;  /* 0x00000004120f7c11 */ /* 0x000fe4000f8e10ff */
[----:B------:R-:W-:Y:S02]  /*04a0*/  FSEL R10, R10, RZ, P4 ;  /* 0x000000ff0a0a7208 */ /* 0x000fe40002000000 */
[----:B------:R-:W-:Y:S01]  /*04b0*/  FSEL R11, R11, RZ, P6 ;  /* 0x000000ff0b0b7208 */ /* 0x000fe20003000000 */
[----:B------:R-:W-:Y:S01]  /*04c0*/  STS [R13], R12 ;  /* 0x0000000c0d007388 */ /* 0x000fe20000000800 */
[----:B------:R-:W-:Y:S02]  /*04d0*/  FSEL R4, R4, RZ, P0 ;  /* 0x000000ff04047208 */ /* 0x000fe40000000000 */
[----:B------:R-:W-:Y:S01]  /*04e0*/  FSEL R5, R5, RZ, P1 ;  /* 0x000000ff05057208 */ /* 0x000fe20000800000 */
[----:B------:R-:W-:Y:S01]  /*04f0*/  STS [R14+0x80], R9 ;  /* 0x000080090e007388 */ /* 0x000fe20000000800 */
[----:B------:R-:W-:-:S02]  /*0500*/  FSEL R6, R6, RZ, P3 ;  /* 0x000000ff06067208 */ /* 0x000fc40001800000 */
[----:B------:R-:W-:Y:S01]  /*0510*/  FSEL R7, R7, RZ, P5 ;  /* 0x000000ff07077208 */ /* 0x000fe20002800000 */
[----:B------:R2:W-:Y:S04]  /*0520*/  STS [R15+0x100], R10 ;  /* 0x0001000a0f007388 */ /* 0x0005e80000000800 */
[----:B------:R-:W-:Y:S04]  /*0530*/  STS [R16+0x180], R11 ;  /* 0x0001800b10007388 */ /* 0x000fe80000000800 */
[----:B------:R3:W-:Y:S04]  /*0540*/  STS [R13+0x40], R4 ;  /* 0x000040040d007388 */ /* 0x0007e80000000800 */
[----:B------:R4:W-:Y:S04]  /*0550*/  STS [R14+0xc0], R5 ;  /* 0x0000c0050e007388 */ /* 0x0009e80000000800 */
[----:B------:R5:W-:Y:S04]  /*0560*/  STS [R15+0x140], R6 ;  /* 0x000140060f007388 */ /* 0x000be80000000800 */
[----:B------:R3:W-:Y:S01]  /*0570*/  STS [R16+0x1c0], R7 ;  /* 0x0001c00710007388 */ /* 0x0007e20000000800 */
[----:B-1----:R-:W-:-:S02]  /*0580*/  SHF.R.U32.HI R17, RZ, 0x5, R8 ;  /* 0x00000005ff117819 */ /* 0x002fc40000011608 */
[----:B--2---:R-:W-:Y:S02]  /*0590*/  LOP3.LUT R10, R2, 0x7f, RZ, 0xc0, !PT ;  /* 0x0000007f020a7812 */ /* 0x004fe400078ec0ff */
[----:B------:R-:W-:-:S05]  /*05a0*/  SGXT.U32 R17, R17, 0x2 ;  /* 0x000000021111781a */ /* 0x000fca0000000000 */
[----:B---3--:R-:W-:Y:S01]  /*05b0*/  IMAD.IADD R4, R17, 0x1, R10 ;  /* 0x0000000111047824 */ /* 0x008fe200078e020a */
[C---:B------:R-:W-:Y:S02]  /*05c0*/  LOP3.LUT R13, R10.reuse, 0x80, RZ, 0xfc, !PT ;  /* 0x000000800a0d7812 */ /* 0x040fe400078efcff */
[----:B----4-:R-:W-:Y:S02]  /*05d0*/  LOP3.LUT R5, R10, 0x100, RZ, 0xfc, !PT ;  /* 0x000001000a057812 */ /* 0x010fe400078efcff */
[----:B------:R-:W-:Y:S01]  /*05e0*/  LEA R4, R4, UR4, 0x2 ;  /* 0x0000000404047c11 */ /* 0x000fe2000f8e10ff */
[----:B------:R-:W-:Y:S01]  /*05f0*/  BAR.SYNC.DEFER_BLOCKING 0x0 ;  /* 0x0000000000007b1d */ /* 0x000fe20000010000 */
[C---:B-----5:R-:W-:Y:S02]  /*0600*/  LOP3.LUT R15, R10.reuse, 0x180, RZ, 0xfc, !PT ;  /* 0x000001800a0f7812 */ /* 0x060fe400078efcff */
[----:B------:R-:W-:Y:S02]  /*0610*/  LOP3.LUT R17, R10, 0x200, RZ, 0xfc, !PT ;  /* 0x000002000a117812 */ /* 0x000fe400078efcff */
[----:B------:R-:W-:-:S02]  /*0620*/  SHF.R.U32.HI R8, RZ, 0x5, R2 ;  /* 0x00000005ff087819 */ /* 0x000fc40000011602 */
[C---:B0-----:R-:W-:Y:S02]  /*0630*/  LOP3.LUT R7, R10.reuse, 0x280, RZ, 0xfc, !PT ;  /* 0x000002800a077812 */ /* 0x041fe400078efcff */
[-C--:B------:R-:W-:Y:S02]  /*0640*/  LEA.HI R13, R13, R10.reuse, RZ, 0x1b ;  /* 0x0000000a0d0d7211 */ /* 0x080fe400078fd8ff */
[----:B------:R-:W-:Y:S02]  /*0650*/  LOP3.LUT R23, R10, 0x300, RZ, 0xfc, !PT ;  /* 0x000003000a177812 */ /* 0x000fe400078efcff */
[-C--:B------:R-:W-:Y:S02]  /*0660*/  LEA.HI R5, R5, R10.reuse, RZ, 0x1b ;  /* 0x0000000a05057211 */ /* 0x080fe400078fd8ff */
[-C--:B------:R-:W-:Y:S02]  /*0670*/  LEA.HI R15, R15, R10.reuse, RZ, 0x1b ;  /* 0x0000000a0f0f7211 */ /* 0x080fe400078fd8ff */
[----:B------:R-:W-:-:S02]  /*0680*/  LEA.HI R17, R17, R10, RZ, 0x1b ;  /* 0x0000000a11117211 */ /* 0x000fc400078fd8ff */
[----:B------:R-:W-:Y:S02]  /*0690*/  SGXT.U32 R11, R8, 0x2 ;  /* 0x00000002080b781a */ /* 0x000fe40000000000 */
[-C--:B------:R-:W-:Y:S01]  /*06a0*/  LEA.HI R7, R7, R10.reuse, RZ, 0x1b ;  /* 0x0000000a07077211 */ /* 0x080fe200078fd8ff */
[----:B------:R-:W0:Y:S01]  /*06b0*/  LDS R19, [R4] ;  /* 0x0000000004137984 */ /* 0x000e220000000800 */
[----:B------:R-:W-:Y:S02]  /*06c0*/  LEA R13, R13, UR4, 0x2 ;  /* 0x000000040d0d7c11 */ /* 0x000fe4000f8e10ff */
[----:B------:R-:W-:Y:S02]  /*06d0*/  LEA.HI R23, R23, R10, RZ, 0x1b ;  /* 0x0000000a17177211 */ /* 0x000fe400078fd8ff */
[----:B------:R-:W-:Y:S01]  /*06e0*/  LEA R8, R5, UR4, 0x2 ;  /* 0x0000000405087c11 */ /* 0x000fe2000f8e10ff */
[----:B------:R1:W2:Y:S01]  /*06f0*/  LDS R21, [R13+0x200] ;  /* 0x000200000d157984 */ /* 0x0002a20000000800 */
[----:B------:R-:W-:-:S02]  /*0700*/  LEA R16, R15, UR4, 0x2 ;  /* 0x000000040f107c11 */ /* 0x000fc4000f8e10ff */
[----:B------:R-:W-:Y:S02]  /*0710*/  LEA R5, R17, UR4, 0x2 ;  /* 0x0000000411057c11 */ /* 0x000fe4000f8e10ff */
[----:B------:R-:W-:Y:S01]  /*0720*/  LEA R6, R7, UR4, 0x2 ;  /* 0x0000000407067c11 */ /* 0x000fe2000f8e10ff */
[----:B------:R-:W3:Y:S01]  /*0730*/  LDS R8, [R8+0x400] ;  /* 0x0004000008087984 */ /* 0x000ee20000000800 */
[----:B------:R-:W-:Y:S02]  /*0740*/  LEA R7, R23, UR4, 0x2 ;  /* 0x0000000417077c11 */ /* 0x000fe4000f8e10ff */
[----:B------:R-:W-:Y:S01]  /*0750*/  LOP3.LUT R9, R3, 0x1f, R2, 0xf8, !PT ;  /* 0x0000001f03097812 */ /* 0x000fe200078ef802 */
[----:B------:R4:W5:Y:S01]  /*0760*/  LDS R4, [R16+0x600] ;  /* 0x0006000010047984 */ /* 0x0009620000000800 */
[----:B------:R-:W0:Y:S03]  /*0770*/  LDC.64 R2, c[0x0][0x220] ;  /* 0x00008800ff027b82 */ /* 0x000e260000000a00 */
[----:B------:R-:W0:Y:S04]  /*0780*/  LDS R5, [R5+0x800] ;  /* 0x0008000005057984 */ /* 0x000e280000000800 */
[----:B------:R-:W0:Y:S04]  /*0790*/  LDS R6, [R6+0xa00] ;  /* 0x000a000006067984 */ /* 0x000e280000000800 */
[----:B------:R-:W2:Y:S01]  /*07a0*/  LDS R7, [R7+0xc00] ;  /* 0x000c000007077984 */ /* 0x000ea20000000800 */
[----:B------:R-:W-:-:S02]  /*07b0*/  ISETP.GE.AND P0, PT, R9, 0x31, PT ;  /* 0x000000310900780c */ /* 0x000fc40003f06270 */
[----:B------:R-:W-:-:S04]  /*07c0*/  LOP3.LUT R12, R0, R11, RZ, 0xfc, !PT ;  /* 0x0000000b000c7212 */ /* 0x000fc800078efcff */
[C---:B------:R-:W-:Y:S01]  /*07d0*/  ISETP.LT.AND P1, PT, R12.reuse, 0x200, !P0 ;  /* 0x000002000c00780c */ /* 0x040fe20004721270 */
[----:B------:R-:W-:Y:S01]  /*07e0*/  IMAD R9, R12, 0x31, R9 ;  /* 0x000000310c097824 */ /* 0x000fe200078e0209 */
[----:B------:R-:W-:Y:S02]  /*07f0*/  LOP3.LUT R23, R10, 0x380, RZ, 0xfc, !PT ;  /* 0x000003800a177812 */ /* 0x000fe400078efcff */
[----:B------:R-:W-:Y:S02]  /*0800*/  LOP3.LUT R12, R0, 0x4, R11, 0xfe, !PT ;  /* 0x00000004000c7812 */ /* 0x000fe400078efe0b */
[----:B-1----:R-:W-:Y:S02]  /*0810*/  LOP3.LUT R13, R0, 0x8, R11, 0xfe, !PT ;  /* 0x00000008000d7812 */ /* 0x002fe400078efe0b */
[----:B------:R-:W-:Y:S02]  /*0820*/  LOP3.LUT R14, R0, 0xc, R11, 0xfe, !PT ;  /* 0x0000000c000e7812 */ /* 0x000fe400078efe0b */
[----:B------:R-:W-:-:S02]  /*0830*/  LOP3.LUT R15, R0, 0x10, R11, 0xfe, !PT ;  /* 0x00000010000f7812 */ /* 0x000fc400078efe0b */
[----:B----4-:R-:W-:Y:S02]  /*0840*/  LOP3.LUT R16, R0, 0x14, R11, 0xfe, !PT ;  /* 0x0000001400107812 */ /* 0x010fe400078efe0b */
[----:B------:R-:W-:Y:S02]  /*0850*/  LOP3.LUT R17, R0, 0x18, R11, 0xfe, !PT ;  /* 0x0000001800117812 */ /* 0x000fe400078efe0b */
[----:B------:R-:W-:Y:S02]  /*0860*/  LOP3.LUT R18, R0, 0x1c, R11, 0xfe, !PT ;  /* 0x0000001c00127812 */ /* 0x000fe400078efe0b */
[----:B------:R-:W-:Y:S01]  /*0870*/  LEA.HI R0, R23, R10, RZ, 0x1b ;  /* 0x0000000a17007211 */ /* 0x000fe200078fd8ff */
[----:B0-----:R-:W-:Y:S01]  /*0880*/  IMAD.WIDE R10, R9, 0x4, R2 ;  /* 0x00000004090a7825 */ /* 0x001fe200078e0202 */
[----:B------:R-:W-:Y:S02]  /*0890*/  ISETP.LT.AND P6, PT, R12, 0x200, !P0 ;  /* 0x000002000c00780c */ /* 0x000fe400047c1270 */
[----:B------:R-:W-:-:S02]  /*08a0*/  ISETP.LT.AND P5, PT, R13, 0x200, !P0 ;  /* 0x000002000d00780c */ /* 0x000fc400047a1270 */
[----:B------:R-:W-:Y:S01]  /*08b0*/  ISETP.LT.AND P4, PT, R14, 0x200, !P0 ;  /* 0x000002000e00780c */ /* 0x000fe20004781270 */
[----:B------:R-:W-:Y:S01]  /*08c0*/  VIADD R13, R9, 0xc4 ;  /* 0x000000c4090d7836 */ /* 0x000fe20000000000 */
[----:B------:R-:W-:Y:S01]  /*08d0*/  ISETP.LT.AND P3, PT, R15, 0x200, !P0 ;  /* 0x000002000f00780c */ /* 0x000fe20004761270 */
[----:B------:R0:W-:Y:S01]  /*08e0*/  @P1 STG.E desc[UR6][R10.64], R19 ;  /* 0x000000130a001986 */ /* 0x0001e2000c101906 */
[----:B------:R-:W-:Y:S01]  /*08f0*/  ISETP.LT.AND P2, PT, R16, 0x200, !P0 ;  /* 0x000002001000780c */ /* 0x000fe20004741270 */
[----:B------:R-:W-:Y:S01]  /*0900*/  VIADD R15, R9, 0x188 ;  /* 0x00000188090f7836 */ /* 0x000fe20000000000 */
[----:B------:R-:W-:Y:S01]  /*0910*/  ISETP.LT.AND P1, PT, R17, 0x200, !P0 ;  /* 0x000002001100780c */ /* 0x000fe20004721270 */
[C---:B------:R-:W-:Y:S01]  /*0920*/  VIADD R17, R9.reuse, 0x24c ;  /* 0x0000024c09117836 */ /* 0x040fe20000000000 */
[----:B------:R-:W-:Y:S01]  /*0930*/  ISETP.LT.AND P0, PT, R18, 0x200, !P0 ;  /* 0x000002001200780c */ /* 0x000fe20004701270 */
[----:B------:R-:W-:Y:S02]  /*0940*/  VIADD R23, R9, 0x310 ;  /* 0x0000031009177836 */ /* 0x000fe40000000000 */
[----:B------:R-:W-:-:S04]  /*0950*/  IMAD.WIDE R12, R13, 0x4, R2 ;  /* 0x000000040d0c7825 */ /* 0x000fc800078e0202 */
[----:B------:R-:W-:Y:S02]  /*0960*/  VIADD R25, R9, 0x3d4 ;  /* 0x000003d409197836 */ /* 0x000fe40000000000 */
[----:B------:R-:W-:-:S04]  /*0970*/  IMAD.WIDE R14, R15, 0x4, R2 ;  /* 0x000000040f0e7825 */ /* 0x000fc800078e0202 */
[----:B------:R-:W-:Y:S02]  /*0980*/  VIADD R27, R9, 0x498 ;  /* 0x00000498091b7836 */ /* 0x000fe40000000000 */
[--C-:B------:R-:W-:Y:S01]  /*0990*/  IMAD.WIDE R16, R17, 0x4, R2.reuse ;  /* 0x0000000411107825 */ /* 0x100fe200078e0202 */
[----:B--2---:R1:W-:Y:S03]  /*09a0*/  @P6 STG.E desc[UR6][R12.64], R21 ;  /* 0x000000150c006986 */ /* 0x0043e6000c101906 */
[--C-:B0-----:R-:W-:Y:S01]  /*09b0*/  IMAD.WIDE R10, R23, 0x4, R2.reuse ;  /* 0x00000004170a7825 */ /* 0x101fe200078e0202 */
[----:B---3--:R1:W-:Y:S03]  /*09c0*/  @P5 STG.E desc[UR6][R14.64], R8 ;  /* 0x000000080e005986 */ /* 0x0083e6000c101906 */
[--C-:B------:R-:W-:Y:S01]  /*09d0*/  IMAD.WIDE R18, R25, 0x4, R2.reuse ;  /* 0x0000000419127825 */ /* 0x100fe200078e0202 */
[----:B-----5:R1:W-:Y:S03]  /*09e0*/  @P4 STG.E desc[UR6][R16.64], R4 ;  /* 0x0000000410004986 */ /* 0x0203e6000c101906 */
[----:B------:R-:W-:Y:S01]  /*09f0*/  IMAD.WIDE R22, R27, 0x4, R2 ;  /* 0x000000041b167825 */ /* 0x000fe200078e0202 */
[----:B------:R1:W-:Y:S01]  /*0a00*/  @P3 STG.E desc[UR6][R10.64], R5 ;  /* 0x000000050a003986 */ /* 0x0003e2000c101906 */
[----:B------:R-:W-:-:S03]  /*0a10*/  LEA R0, R0, UR4, 0x2 ;  /* 0x0000000400007c11 */ /* 0x000fc6000f8e10ff */
[----:B------:R1:W-:Y:S04]  /*0a20*/  @P2 STG.E desc[UR6][R18.64], R6 ;  /* 0x0000000612002986 */ /* 0x0003e8000c101906 */
[----:B------:R1:W-:Y:S01]  /*0a30*/  @P1 STG.E desc[UR6][R22.64], R7 ;  /* 0x0000000716001986 */ /* 0x0003e2000c101906 */
[----:B------:R-:W-:Y:S05]  /*0a40*/  @!P0 EXIT ;  /* 0x000000000000894d */ /* 0x000fea0003800000 */
[----:B-1----:R-:W0:Y:S01]  /*0a50*/  LDS R5, [R0+0xe00] ;  /* 0x000e000000057984 */ /* 0x002e220000000800 */
[----:B------:R-:W-:-:S04]  /*0a60*/  VIADD R9, R9, 0x55c ;  /* 0x0000055c09097836 */ /* 0x000fc80000000000 */
[----:B------:R-:W-:-:S05]  /*0a70*/  IMAD.WIDE R2, R9, 0x4, R2 ;  /* 0x0000000409027825 */ /* 0x000fca00078e0202 */
[----:B0-----:R-:W-:Y:S01]  /*0a80*/  STG.E desc[UR6][R2.64], R5 ;  /* 0x0000000502007986 */ /* 0x001fe2000c101906 */
[----:B------:R-:W-:Y:S05]  /*0a90*/  EXIT ;  /* 0x000000000000794d */ /* 0x000fea0003800000 */
.L_x_0:
[----:B------:R-:W-:-:S00]  /*0aa0*/  BRA `(.L_x_0) ;  /* 0xfffffffc00fc7947 */ /* 0x000fc0000383ffff */
[----:B------:R-:W-:-:S00]  /*0ab0*/  NOP ;  /* 0x0000000000007918 */ /* 0x000fc00000000000 */
        /* <DEDUP_REMOVED lines=12> */
.L_x_1:


//--------------------- .nv.shared.triton_poi_fused_convolution_relu_5 --------------------------
	.section	.nv.shared.triton_poi_fused_convolution_relu_5,"aw",@nobits
	.sectionflags	@""
	.align	16
	.zero		1024


//--------------------- .nv.constant0.triton_poi_fused_convolution_relu_5 --------------------------
	.section	.nv.constant0.triton_poi_fused_convolution_relu_5,"a",@progbits
	.sectionflags	@""
	.align	4
.nv.constant0.triton_poi_fused_convolution_relu_5:
	.zero		560
